	.headerflags	@"EF_CUDA_TEXMODE_UNIFIED EF_CUDA_64BIT_ADDRESS EF_CUDA_ACCELERATORS EF_CUDA_SM90 EF_CUDA_VIRTUAL_SM(EF_CUDA_SM90)"
	.elftype	@"ET_EXEC"


//--------------------- .nv.info                  --------------------------
	.section	.nv.info,"",@"SHT_CUDA_INFO"
	.align	4


	//----- nvinfo : EIATTR_REGCOUNT
	.align		4
        /*0000*/ 	.byte	0x04, 0x2f
        /*0002*/ 	.short	(.L_1 - .L_0)
	.align		4
.L_0:
        /*0004*/ 	.word	index@(triton_poi_fused_0)
        /*0008*/ 	.word	0x00000020


	//----- nvinfo : EIATTR_MIN_STACK_SIZE
	.align		4
.L_1:
        /*000c*/ 	.byte	0x04, 0x12
        /*000e*/ 	.short	(.L_3 - .L_2)
	.align		4
.L_2:
        /*0010*/ 	.word	index@(triton_poi_fused_0)
        /*0014*/ 	.word	0x00000000


	//----- nvinfo : EIATTR_FRAME_SIZE
	.align		4
.L_3:
        /*0018*/ 	.byte	0x04, 0x11
        /*001a*/ 	.short	(.L_5 - .L_4)
	.align		4
.L_4:
        /*001c*/ 	.word	index@(triton_poi_fused_0)
        /*0020*/ 	.word	0x00000000


	//----- nvinfo : EIATTR_MIN_STACK_SIZE
	.align		4
.L_5:
        /*0024*/ 	.byte	0x04, 0x12
        /*0026*/ 	.short	(.L_7 - .L_6)
	.align		4
.L_6:
        /*0028*/ 	.word	index@(triton_poi_fused_0)
        /*002c*/ 	.word	0x00000000
.L_7:


//--------------------- .nv.info.triton_poi_fused_0 --------------------------
	.section	.nv.info.triton_poi_fused_0,"",@"SHT_CUDA_INFO"
	.sectionflags	@""
	.align	4


	//----- nvinfo : EIATTR_CUDA_API_VERSION
	.align		4
        /*0000*/ 	.byte	0x04, 0x37
        /*0002*/ 	.short	(.L_9 - .L_8)
.L_8:
        /*0004*/ 	.word	0x0000007c


	//----- nvinfo : EIATTR_KPARAM_INFO
	.align		4
.L_9:
        /*0008*/ 	.byte	0x04, 0x17
        /*000a*/ 	.short	(.L_11 - .L_10)
.L_10:
        /*000c*/ 	.word	0x00000000
        /*0010*/ 	.short	0x0003
        /*0012*/ 	.short	0x0014
        /*0014*/ 	.byte	0x00, 0xf0, 0x11, 0x00


	//----- nvinfo : EIATTR_KPARAM_INFO
	.align		4
.L_11:
        /*0018*/ 	.byte	0x04, 0x17
        /*001a*/ 	.short	(.L_13 - .L_12)
.L_12:
        /*001c*/ 	.word	0x00000000
        /*0020*/ 	.short	0x0002
        /*0022*/ 	.short	0x0010
        /*0024*/ 	.byte	0x00, 0xf0, 0x11, 0x00


	//----- nvinfo : EIATTR_KPARAM_INFO
	.align		4
.L_13:
        /*0028*/ 	.byte	0x04, 0x17
        /*002a*/ 	.short	(.L_15 - .L_14)
.L_14:
        /*002c*/ 	.word	0x00000000
        /*0030*/ 	.short	0x0001
        /*0032*/ 	.short	0x0008
        /*0034*/ 	.byte	0x00, 0xf4, 0x21, 0x00


	//----- nvinfo : EIATTR_KPARAM_INFO
	.align		4
.L_15:
        /*0038*/ 	.byte	0x04, 0x17
        /*003a*/ 	.short	(.L_17 - .L_16)
.L_16:
        /*003c*/ 	.word	0x00000000
        /*0040*/ 	.short	0x0000
        /*0042*/ 	.short	0x0000
        /*0044*/ 	.byte	0x00, 0xf4, 0x21, 0x00


	//----- nvinfo : EIATTR_SPARSE_MMA_MASK
	.align		4
.L_17:
        /*0048*/ 	.byte	0x03, 0x50
        /*004a*/ 	.short	0x0000


	//----- nvinfo : EIATTR_MAXREG_COUNT
	.align		4
        /*004c*/ 	.byte	0x03, 0x1b
        /*004e*/ 	.short	0x00ff


	//----- nvinfo : EIATTR_EXIT_INSTR_OFFSETS
	.align		4
        /*0050*/ 	.byte	0x04, 0x1c
        /*0052*/ 	.short	(.L_19 - .L_18)


	//   ....[0]....
.L_18:
        /*0054*/ 	.word	0x00000770


	//   ....[1]....
        /*0058*/ 	.word	0x00000790


	//----- nvinfo : EIATTR_REQNTID
	.align		4
.L_19:
        /*005c*/ 	.byte	0x04, 0x10
        /*005e*/ 	.short	(.L_21 - .L_20)
.L_20:
        /*0060*/ 	.word	0x00000080
        /*0064*/ 	.word	0x00000001
        /*0068*/ 	.word	0x00000001


	//----- nvinfo : EIATTR_CBANK_PARAM_SIZE
	.align		4
.L_21:
        /*006c*/ 	.byte	0x03, 0x19
        /*006e*/ 	.short	0x0018


	//----- nvinfo : EIATTR_PARAM_CBANK
	.align		4
        /*0070*/ 	.byte	0x04, 0x0a
        /*0072*/ 	.short	(.L_23 - .L_22)
	.align		4
.L_22:
        /*0074*/ 	.word	index@(.nv.constant0.triton_poi_fused_0)
        /*0078*/ 	.short	0x0210
        /*007a*/ 	.short	0x0018


	//----- nvinfo : EIATTR_SW_WAR
	.align		4
.L_23:
        /*007c*/ 	.byte	0x04, 0x36
        /*007e*/ 	.short	(.L_25 - .L_24)
.L_24:
        /*0080*/ 	.word	0x00000008
.L_25:


//--------------------- .nv.callgraph             --------------------------
	.section	.nv.callgraph,"",@"SHT_CUDA_CALLGRAPH"
	.align	4
	.sectionentsize	8
	.align		4
        /*0000*/ 	.word	0x00000000
	.align		4
        /*0004*/ 	.word	0xffffffff
	.align		4
        /*0008*/ 	.word	0x00000000
	.align		4
        /*000c*/ 	.word	0xfffffffe
	.align		4
        /*0010*/ 	.word	0x00000000
	.align		4
        /*0014*/ 	.word	0xfffffffd
	.align		4
        /*0018*/ 	.word	0x00000000
	.align		4
        /*001c*/ 	.word	0xfffffffc


//--------------------- .text.triton_poi_fused_0  --------------------------
	.section	.text.triton_poi_fused_0,"ax",@progbits
	.align	128
        .global         triton_poi_fused_0
        .type           triton_poi_fused_0,@function
        .size           triton_poi_fused_0,(.L_x_1 - triton_poi_fused_0)
        .other          triton_poi_fused_0,@"STO_CUDA_ENTRY STV_DEFAULT"
triton_poi_fused_0:
.text.triton_poi_fused_0:
[----:B------:R-:W0:Y:S01]  /*0000*/  LDC R1, c[0x0][0x28] ;  /* 0x00000a00ff017b82 */ /* 0x000e220000000800 */
[----:B------:R-:W1:Y:S07]  /*0010*/  S2R R10, SR_TID.X ;  /* 0x00000000000a7919 */ /* 0x000e6e0000002100 */
[----:B------:R-:W2:Y:S01]  /*0020*/  S2UR UR4, SR_CTAID.Y ;  /* 0x00000000000479c3 */ /* 0x000ea20000002600 */
[----:B------:R-:W-:Y:S01]  /*0030*/  HFMA2.MMA R0, -RZ, RZ, 0, 0 ;  /* 0x00000000ff007435 */ /* 0x000fe200000001ff */
[----:B------:R-:W3:Y:S06]  /*0040*/  S2R R3, SR_CTAID.X ;  /* 0x0000000000037919 */ /* 0x000eec0000002500 */
[----:B------:R-:W4:Y:S01]  /*0050*/  LDC.64 R12, c[0x0][0x210] ;  /* 0x00008400ff0c7b82 */ /* 0x000f220000000a00 */
[----:B--2---:R-:W-:Y:S01]  /*0060*/  USHF.L.U32 UR4, UR4, 0x6, URZ ;  /* 0x0000000604047899 */ /* 0x004fe2000800063f */
[----:B-1----:R-:W-:-:S02]  /*0070*/  SHF.R.U32.HI R19, RZ, 0x4, R10 ;  /* 0x00000004ff137819 */ /* 0x002fc4000001160a */
[----:B------:R-:W-:Y:S02]  /*0080*/  LOP3.LUT R10, R10, 0xf, RZ, 0xc0, !PT ;  /* 0x0000000f0a0a7812 */ /* 0x000fe400078ec0ff */
[----:B------:R-:W-:Y:S02]  /*0090*/  SGXT.U32 R19, R19, 0x3 ;  /* 0x000000031313781a */ /* 0x000fe40000000000 */
[----:B---3--:R-:W-:Y:S02]  /*00a0*/  LEA R10, R3, R10, 0x4 ;  /* 0x0000000a030a7211 */ /* 0x008fe400078e20ff */
[----:B------:R-:W-:Y:S01]  /*00b0*/  LOP3.LUT R19, R19, UR4, RZ, 0xfc, !PT ;  /* 0x0000000413137c12 */ /* 0x000fe2000f8efcff */
[----:B------:R-:W-:Y:S01]  /*00c0*/  ULDC.64 UR4, c[0x0][0x208] ;  /* 0x0000820000047ab9 */ /* 0x000fe20000000a00 */
[----:B------:R-:W-:-:S03]  /*00d0*/  ISETP.GE.AND P0, PT, R10, 0x9, PT ;  /* 0x000000090a00780c */ /* 0x000fc60003f06270 */
[C---:B------:R-:W-:Y:S01]  /*00e0*/  IMAD R21, R19.reuse, 0x9, R10 ;  /* 0x0000000913157824 */ /* 0x040fe200078e020a */
[----:B------:R-:W-:-:S03]  /*00f0*/  ISETP.LT.AND P1, PT, R19, 0x300, !P0 ;  /* 0x000003001300780c */ /* 0x000fc60004721270 */
[----:B----4-:R-:W-:Y:S01]  /*0100*/  IMAD.WIDE R14, R21, 0x4, R12 ;  /* 0x00000004150e7825 */ /* 0x010fe200078e020c */
[C---:B------:R-:W-:Y:S02]  /*0110*/  LOP3.LUT R4, R19.reuse, 0x8, RZ, 0xfc, !PT ;  /* 0x0000000813047812 */ /* 0x040fe400078efcff */
[C---:B------:R-:W-:Y:S02]  /*0120*/  LOP3.LUT R11, R19.reuse, 0x18, RZ, 0xfc, !PT ;  /* 0x00000018130b7812 */ /* 0x040fe400078efcff */
[C---:B------:R-:W-:Y:S02]  /*0130*/  LOP3.LUT R2, R19.reuse, 0x20, RZ, 0xfc, !PT ;  /* 0x0000002013027812 */ /* 0x040fe400078efcff */
[----:B------:R-:W-:Y:S02]  /*0140*/  LOP3.LUT R9, R19, 0x10, RZ, 0xfc, !PT ;  /* 0x0000001013097812 */ /* 0x000fe400078efcff */
[----:B------:R-:W-:Y:S01]  /*0150*/  IADD3 R29, R21, 0x48, RZ ;  /* 0x00000048151d7810 */ /* 0x000fe20007ffe0ff */
[----:B------:R1:W2:Y:S01]  /*0160*/  @P1 LDG.E.EL R0, desc[UR4][R14.64] ;  /* 0x000000040e001981 */ /* 0x0002a2000c2e1900 */
[----:B------:R-:W-:-:S02]  /*0170*/  ISETP.LT.AND P6, PT, R4, 0x300, !P0 ;  /* 0x000003000400780c */ /* 0x000fc400047c1270 */
[----:B------:R-:W-:Y:S02]  /*0180*/  ISETP.LT.AND P4, PT, R11, 0x300, !P0 ;  /* 0x000003000b00780c */ /* 0x000fe40004781270 */
[----:B------:R-:W-:Y:S02]  /*0190*/  ISETP.LT.AND P3, PT, R2, 0x300, !P0 ;  /* 0x000003000200780c */ /* 0x000fe40004761270 */
[----:B------:R-:W-:Y:S01]  /*01a0*/  LOP3.LUT R22, R19, 0x28, RZ, 0xfc, !PT ;  /* 0x0000002813167812 */ /* 0x000fe200078efcff */
[----:B------:R-:W-:Y:S01]  /*01b0*/  HFMA2.MMA R5, -RZ, RZ, 0, 0 ;  /* 0x00000000ff057435 */ /* 0x000fe200000001ff */
[----:B------:R-:W-:Y:S01]  /*01c0*/  MOV R8, RZ ;  /* 0x000000ff00087202 */ /* 0x000fe20000000f00 */
[----:B------:R-:W-:Y:S01]  /*01d0*/  IMAD.WIDE R28, R29, 0x4, R12 ;  /* 0x000000041d1c7825 */ /* 0x000fe200078e020c */
[----:B------:R-:W-:Y:S02]  /*01e0*/  ISETP.LT.AND P5, PT, R9, 0x300, !P0 ;  /* 0x000003000900780c */ /* 0x000fe400047a1270 */
[----:B-1----:R-:W-:-:S02]  /*01f0*/  IADD3 R15, R21, 0xd8, RZ ;  /* 0x000000d8150f7810 */ /* 0x002fc40007ffe0ff */
[----:B------:R-:W-:Y:S02]  /*0200*/  LOP3.LUT R24, R19, 0x30, RZ, 0xfc, !PT ;  /* 0x0000003013187812 */ /* 0x000fe400078efcff */
[----:B------:R-:W-:Y:S02]  /*0210*/  CS2R R6, SRZ ;  /* 0x0000000000067805 */ /* 0x000fe4000001ff00 */
[----:B------:R-:W-:Y:S02]  /*0220*/  IADD3 R17, R21, 0x120, RZ ;  /* 0x0000012015117810 */ /* 0x000fe40007ffe0ff */
[----:B------:R-:W-:Y:S02]  /*0230*/  P2R R18, PR, RZ, 0x2 ;  /* 0x00000002ff127803 */ /* 0x000fe40000000000 */
[----:B------:R-:W-:Y:S02]  /*0240*/  IADD3 R27, R21, 0x90, RZ ;  /* 0x00000090151b7810 */ /* 0x000fe40007ffe0ff */
[----:B------:R-:W-:Y:S01]  /*0250*/  ISETP.LT.AND P2, PT, R22, 0x300, !P0 ;  /* 0x000003001600780c */ /* 0x000fe20004741270 */
[--C-:B------:R-:W-:Y:S01]  /*0260*/  IMAD.WIDE R14, R15, 0x4, R12.reuse ;  /* 0x000000040f0e7825 */ /* 0x100fe200078e020c */
[----:B------:R-:W-:Y:S01]  /*0270*/  ISETP.LT.AND P1, PT, R24, 0x300, !P0 ;  /* 0x000003001800780c */ /* 0x000fe20004721270 */
[----:B------:R1:W3:Y:S01]  /*0280*/  @P6 LDG.E.EL R8, desc[UR4][R28.64] ;  /* 0x000000041c086981 */ /* 0x0002e2000c2e1900 */
[----:B------:R-:W-:Y:S01]  /*0290*/  IADD3 R20, R21, 0x168, RZ ;  /* 0x0000016815147810 */ /* 0x000fe20007ffe0ff */
[--C-:B------:R-:W-:Y:S01]  /*02a0*/  IMAD.WIDE R16, R17, 0x4, R12.reuse ;  /* 0x0000000411107825 */ /* 0x100fe200078e020c */
[----:B------:R-:W-:Y:S01]  /*02b0*/  HFMA2.MMA R23, -RZ, RZ, 0, 0 ;  /* 0x00000000ff177435 */ /* 0x000fe200000001ff */
[----:B------:R-:W-:Y:S01]  /*02c0*/  P2R R3, PR, RZ, 0x40 ;  /* 0x00000040ff037803 */ /* 0x000fe20000000000 */
[----:B------:R4:W3:Y:S01]  /*02d0*/  @P4 LDG.E.EL R6, desc[UR4][R14.64] ;  /* 0x000000040e064981 */ /* 0x0008e2000c2e1900 */
[----:B------:R-:W-:Y:S01]  /*02e0*/  IMAD.WIDE R26, R27, 0x4, R12 ;  /* 0x000000041b1a7825 */ /* 0x000fe200078e020c */
[----:B------:R-:W-:-:S02]  /*02f0*/  ISETP.NE.AND P6, PT, R18, RZ, PT ;  /* 0x000000ff1200720c */ /* 0x000fc40003fc5270 */
[----:B-1----:R-:W-:Y:S01]  /*0300*/  IADD3 R29, R21, 0x1b0, RZ ;  /* 0x000001b0151d7810 */ /* 0x002fe20007ffe0ff */
[----:B------:R1:W3:Y:S01]  /*0310*/  @P3 LDG.E.EL R5, desc[UR4][R16.64] ;  /* 0x0000000410053981 */ /* 0x0002e2000c2e1900 */
[----:B------:R-:W-:Y:S01]  /*0320*/  MOV R18, RZ ;  /* 0x000000ff00127202 */ /* 0x000fe20000000f00 */
[--C-:B----4-:R-:W-:Y:S02]  /*0330*/  IMAD.WIDE R14, R20, 0x4, R12.reuse ;  /* 0x00000004140e7825 */ /* 0x110fe400078e020c */
[----:B------:R4:W3:Y:S04]  /*0340*/  @P5 LDG.E.EL R7, desc[UR4][R26.64] ;  /* 0x000000041a075981 */ /* 0x0008e8000c2e1900 */
[----:B------:R-:W3:Y:S01]  /*0350*/  @P2 LDG.E.EL R18, desc[UR4][R14.64] ;  /* 0x000000040e122981 */ /* 0x000ee2000c2e1900 */
[----:B-1----:R-:W-:-:S05]  /*0360*/  IMAD.WIDE R16, R29, 0x4, R12 ;  /* 0x000000041d107825 */ /* 0x002fca00078e020c */
[----:B------:R1:W3:Y:S01]  /*0370*/  @P1 LDG.E.EL R23, desc[UR4][R16.64] ;  /* 0x0000000410171981 */ /* 0x0002e2000c2e1900 */
[----:B------:R-:W-:Y:S01]  /*0380*/  IADD3 R21, R21, 0x1f8, RZ ;  /* 0x000001f815157810 */ /* 0x000fe20007ffe0ff */
[----:B----4-:R-:W-:-:S04]  /*0390*/  IMAD.HI R27, R19, 0x55555556, RZ ;  /* 0x55555556131b7827 */ /* 0x010fc800078e02ff */
[----:B------:R-:W-:Y:S02]  /*03a0*/  IMAD.WIDE R20, R21, 0x4, R12 ;  /* 0x0000000415147825 */ /* 0x000fe400078e020c */
[----:B------:R-:W4:Y:S01]  /*03b0*/  LDC.64 R12, c[0x0][0x218] ;  /* 0x00008600ff0c7b82 */ /* 0x000f220000000a00 */
[----:B------:R-:W-:Y:S02]  /*03c0*/  LEA.HI R28, R27, R27, RZ, 0x1 ;  /* 0x0000001b1b1c7211 */ /* 0x000fe400078f08ff */
[----:B------:R-:W-:-:S03]  /*03d0*/  LOP3.LUT R25, R19, 0x38, RZ, 0xfc, !PT ;  /* 0x0000003813197812 */ /* 0x000fc600078efcff */
[----:B------:R-:W-:Y:S01]  /*03e0*/  IMAD R19, R28, -0x3, R19 ;  /* 0xfffffffd1c137824 */ /* 0x000fe200078e0213 */
[----:B------:R-:W-:-:S03]  /*03f0*/  ISETP.LT.AND P0, PT, R25, 0x300, !P0 ;  /* 0x000003001900780c */ /* 0x000fc60004701270 */
[----:B------:R-:W-:Y:S01]  /*0400*/  IMAD R19, R10, 0x3, R19 ;  /* 0x000000030a137824 */ /* 0x000fe200078e0213 */
[----:B------:R-:W-:-:S03]  /*0410*/  MOV R26, RZ ;  /* 0x000000ff001a7202 */ /* 0x000fc60000000f00 */
[----:B------:R-:W-:Y:S02]  /*0420*/  IMAD R19, R28, 0x1b, R19 ;  /* 0x0000001b1c137824 */ /* 0x000fe400078e0213 */
[----:B-1----:R-:W-:-:S04]  /*0430*/  IMAD.HI R16, R9, 0x55555556, RZ ;  /* 0x5555555609107827 */ /* 0x002fc800078e02ff */
[----:B------:R1:W5:Y:S01]  /*0440*/  @P0 LDG.E.EL R26, desc[UR4][R20.64] ;  /* 0x00000004141a0981 */ /* 0x000362000c2e1900 */
[----:B0---4-:R-:W-:Y:S01]  /*0450*/  IMAD.WIDE R14, R19, 0x4, R12 ;  /* 0x00000004130e7825 */ /* 0x011fe200078e020c */
[----:B------:R-:W-:-:S03]  /*0460*/  LEA.HI R16, R16, R16, RZ, 0x1 ;  /* 0x0000001010107211 */ /* 0x000fc600078f08ff */
[----:B------:R-:W-:-:S04]  /*0470*/  IMAD.HI R17, R11, 0x55555556, RZ ;  /* 0x555555560b117827 */ /* 0x000fc800078e02ff */
[----:B------:R-:W-:-:S04]  /*0480*/  IMAD R9, R16, -0x3, R9 ;  /* 0xfffffffd10097824 */ /* 0x000fc800078e0209 */
[----:B------:R-:W-:Y:S02]  /*0490*/  IMAD R9, R16, 0x1b, R9 ;  /* 0x0000001b10097824 */ /* 0x000fe400078e0209 */
[----:B------:R-:W-:-:S04]  /*04a0*/  IMAD.HI R16, R2, 0x55555556, RZ ;  /* 0x5555555602107827 */ /* 0x000fc800078e02ff */
[----:B------:R-:W-:Y:S01]  /*04b0*/  IMAD R9, R10, 0x3, R9 ;  /* 0x000000030a097824 */ /* 0x000fe200078e0209 */
[----:B--2---:R0:W-:Y:S01]  /*04c0*/  @P6 STG.E desc[UR4][R14.64], R0 ;  /* 0x000000000e006986 */ /* 0x0041e2000c101904 */
[----:B------:R-:W-:Y:S01]  /*04d0*/  ISETP.NE.AND P6, PT, R3, RZ, PT ;  /* 0x000000ff0300720c */ /* 0x000fe20003fc5270 */
[----:B------:R-:W-:-:S05]  /*04e0*/  IMAD.HI R3, R4, 0x55555556, RZ ;  /* 0x5555555604037827 */ /* 0x000fca00078e02ff */
[----:B------:R-:W-:-:S05]  /*04f0*/  LEA.HI R3, R3, R3, RZ, 0x1 ;  /* 0x0000000303037211 */ /* 0x000fca00078f08ff */
[----:B------:R-:W-:Y:S02]  /*0500*/  IMAD R4, R3, -0x3, R4 ;  /* 0xfffffffd03047824 */ /* 0x000fe400078e0204 */
[----:B0-----:R-:W-:-:S04]  /*0510*/  IMAD.HI R0, R22, 0x55555556, RZ ;  /* 0x5555555616007827 */ /* 0x001fc800078e02ff */
[----:B------:R-:W-:Y:S01]  /*0520*/  IMAD R3, R3, 0x1b, R4 ;  /* 0x0000001b03037824 */ /* 0x000fe200078e0204 */
[----:B------:R-:W-:Y:S01]  /*0530*/  LEA.HI R4, R17, R17, RZ, 0x1 ;  /* 0x0000001111047211 */ /* 0x000fe200078f08ff */
[----:B------:R-:W-:-:S04]  /*0540*/  IMAD.HI R17, R24, 0x55555556, RZ ;  /* 0x5555555618117827 */ /* 0x000fc800078e02ff */
[----:B------:R-:W-:Y:S01]  /*0550*/  IMAD.HI R14, R25, 0x55555556, RZ ;  /* 0x55555556190e7827 */ /* 0x000fe200078e02ff */
[----:B------:R-:W-:-:S03]  /*0560*/  LEA.HI R15, R16, R16, RZ, 0x1 ;  /* 0x00000010100f7211 */ /* 0x000fc600078f08ff */
[----:B------:R-:W-:Y:S01]  /*0570*/  IMAD R19, R4, -0x3, R11 ;  /* 0xfffffffd04137824 */ /* 0x000fe200078e020b */
[----:B------:R-:W-:Y:S02]  /*0580*/  LEA.HI R11, R0, R0, RZ, 0x1 ;  /* 0x00000000000b7211 */ /* 0x000fe400078f08ff */
[----:B------:R-:W-:Y:S02]  /*0590*/  LEA.HI R17, R17, R17, RZ, 0x1 ;  /* 0x0000001111117211 */ /* 0x000fe400078f08ff */
[----:B------:R-:W-:Y:S01]  /*05a0*/  LEA.HI R0, R14, R14, RZ, 0x1 ;  /* 0x0000000e0e007211 */ /* 0x000fe200078f08ff */
[----:B------:R-:W-:Y:S02]  /*05b0*/  IMAD R2, R15, -0x3, R2 ;  /* 0xfffffffd0f027824 */ /* 0x000fe400078e0202 */
[----:B------:R-:W-:Y:S02]  /*05c0*/  IMAD R22, R11, -0x3, R22 ;  /* 0xfffffffd0b167824 */ /* 0x000fe400078e0216 */
[----:B------:R-:W-:-:S02]  /*05d0*/  IMAD R24, R17, -0x3, R24 ;  /* 0xfffffffd11187824 */ /* 0x000fc400078e0218 */
[----:B------:R-:W-:Y:S02]  /*05e0*/  IMAD R25, R0, -0x3, R25 ;  /* 0xfffffffd00197824 */ /* 0x000fe400078e0219 */
[----:B------:R-:W-:Y:S02]  /*05f0*/  IMAD R19, R4, 0x1b, R19 ;  /* 0x0000001b04137824 */ /* 0x000fe400078e0213 */
[----:B-1----:R-:W-:Y:S02]  /*0600*/  IMAD R21, R15, 0x1b, R2 ;  /* 0x0000001b0f157824 */ /* 0x002fe400078e0202 */
[----:B------:R-:W-:Y:S02]  /*0610*/  IMAD R11, R11, 0x1b, R22 ;  /* 0x0000001b0b0b7824 */ /* 0x000fe400078e0216 */
[----:B------:R-:W-:Y:S02]  /*0620*/  IMAD R27, R17, 0x1b, R24 ;  /* 0x0000001b111b7824 */ /* 0x000fe400078e0218 */
[----:B------:R-:W-:-:S02]  /*0630*/  IMAD R29, R0, 0x1b, R25 ;  /* 0x0000001b001d7824 */ /* 0x000fc400078e0219 */
[C---:B------:R-:W-:Y:S02]  /*0640*/  IMAD R3, R10.reuse, 0x3, R3 ;  /* 0x000000030a037824 */ /* 0x040fe400078e0203 */
[C---:B------:R-:W-:Y:S02]  /*0650*/  IMAD R15, R10.reuse, 0x3, R19 ;  /* 0x000000030a0f7824 */ /* 0x040fe400078e0213 */
[C---:B------:R-:W-:Y:S02]  /*0660*/  IMAD R17, R10.reuse, 0x3, R21 ;  /* 0x000000030a117824 */ /* 0x040fe400078e0215 */
[C---:B------:R-:W-:Y:S02]  /*0670*/  IMAD R21, R10.reuse, 0x3, R11 ;  /* 0x000000030a157824 */ /* 0x040fe400078e020b */
[C---:B------:R-:W-:Y:S02]  /*0680*/  IMAD R25, R10.reuse, 0x3, R27 ;  /* 0x000000030a197824 */ /* 0x040fe400078e021b */
[----:B------:R-:W-:-:S02]  /*0690*/  IMAD R29, R10, 0x3, R29 ;  /* 0x000000030a1d7824 */ /* 0x000fc400078e021d */
[----:B------:R-:W-:-:S04]  /*06a0*/  IMAD.WIDE R2, R3, 0x4, R12 ;  /* 0x0000000403027825 */ /* 0x000fc800078e020c */
[--C-:B------:R-:W-:Y:S01]  /*06b0*/  IMAD.WIDE R10, R9, 0x4, R12.reuse ;  /* 0x00000004090a7825 */ /* 0x100fe200078e020c */
[----:B---3--:R0:W-:Y:S03]  /*06c0*/  @P6 STG.E desc[UR4][R2.64], R8 ;  /* 0x0000000802006986 */ /* 0x0081e6000c101904 */
[--C-:B------:R-:W-:Y:S01]  /*06d0*/  IMAD.WIDE R14, R15, 0x4, R12.reuse ;  /* 0x000000040f0e7825 */ /* 0x100fe200078e020c */
[----:B------:R0:W-:Y:S03]  /*06e0*/  @P5 STG.E desc[UR4][R10.64], R7 ;  /* 0x000000070a005986 */ /* 0x0001e6000c101904 */
[--C-:B------:R-:W-:Y:S01]  /*06f0*/  IMAD.WIDE R16, R17, 0x4, R12.reuse ;  /* 0x0000000411107825 */ /* 0x100fe200078e020c */
[----:B------:R0:W-:Y:S03]  /*0700*/  @P4 STG.E desc[UR4][R14.64], R6 ;  /* 0x000000060e004986 */ /* 0x0001e6000c101904 */
[--C-:B------:R-:W-:Y:S01]  /*0710*/  IMAD.WIDE R20, R21, 0x4, R12.reuse ;  /* 0x0000000415147825 */ /* 0x100fe200078e020c */
[----:B------:R0:W-:Y:S03]  /*0720*/  @P3 STG.E desc[UR4][R16.64], R5 ;  /* 0x0000000510003986 */ /* 0x0001e6000c101904 */
[--C-:B------:R-:W-:Y:S01]  /*0730*/  IMAD.WIDE R24, R25, 0x4, R12.reuse ;  /* 0x0000000419187825 */ /* 0x100fe200078e020c */
[----:B------:R0:W-:Y:S04]  /*0740*/  @P2 STG.E desc[UR4][R20.64], R18 ;  /* 0x0000001214002986 */ /* 0x0001e8000c101904 */
[----:B------:R0:W-:Y:S01]  /*0750*/  @P1 STG.E desc[UR4][R24.64], R23 ;  /* 0x0000001718001986 */ /* 0x0001e2000c101904 */
[----:B------:R-:W-:Y:S01]  /*0760*/  IMAD.WIDE R12, R29, 0x4, R12 ;  /* 0x000000041d0c7825 */ /* 0x000fe200078e020c */
[----:B0-----:R-:W-:Y:S06]  /*0770*/  @!P0 EXIT ;  /* 0x000000000000894d */ /* 0x001fec0003800000 */
[----:B-----5:R-:W-:Y:S01]  /*0780*/  STG.E desc[UR4][R12.64], R26 ;  /* 0x0000001a0c007986 */ /* 0x020fe2000c101904 */
[----:B------:R-:W-:Y:S05]  /*0790*/  EXIT ;  /* 0x000000000000794d */ /* 0x000fea0003800000 */
.L_x_0:
[----:B------:R-:W-:-:S00]  /*07a0*/  BRA `(.L_x_0) ;  /* 0xfffffffc00fc7947 */ /* 0x000fc0000383ffff */
[----:B------:R-:W-:-:S00]  /*07b0*/  NOP ;  /* 0x0000000000007918 */ /* 0x000fc00000000000 */
        /* <DEDUP_REMOVED lines=12> */
.L_x_1:


//--------------------- .nv.constant0.triton_poi_fused_0 --------------------------
	.section	.nv.constant0.triton_poi_fused_0,"a",@progbits
	.sectionflags	@""
	.align	4
.nv.constant0.triton_poi_fused_0:
	.zero		552
